	.headerflags	@"EF_CUDA_TEXMODE_UNIFIED EF_CUDA_64BIT_ADDRESS EF_CUDA_ACCELERATORS EF_CUDA_SM90 EF_CUDA_VIRTUAL_SM(EF_CUDA_SM90)"
	.elftype	@"ET_EXEC"


//--------------------- .nv.info                  --------------------------
	.section	.nv.info,"",@"SHT_CUDA_INFO"
	.align	4


	//----- nvinfo : EIATTR_REGCOUNT
	.align		4
        /*0000*/ 	.byte	0x04, 0x2f
        /*0002*/ 	.short	(.L_1 - .L_0)
	.align		4
.L_0:
        /*0004*/ 	.word	index@(triton_poi_fused_convolution_10)
        /*0008*/ 	.word	0x0000000c


	//----- nvinfo : EIATTR_MIN_STACK_SIZE
	.align		4
.L_1:
        /*000c*/ 	.byte	0x04, 0x12
        /*000e*/ 	.short	(.L_3 - .L_2)
	.align		4
.L_2:
        /*0010*/ 	.word	index@(triton_poi_fused_convolution_10)
        /*0014*/ 	.word	0x00000000


	//----- nvinfo : EIATTR_FRAME_SIZE
	.align		4
.L_3:
        /*0018*/ 	.byte	0x04, 0x11
        /*001a*/ 	.short	(.L_5 - .L_4)
	.align		4
.L_4:
        /*001c*/ 	.word	index@(triton_poi_fused_convolution_10)
        /*0020*/ 	.word	0x00000000


	//----- nvinfo : EIATTR_MIN_STACK_SIZE
	.align		4
.L_5:
        /*0024*/ 	.byte	0x04, 0x12
        /*0026*/ 	.short	(.L_7 - .L_6)
	.align		4
.L_6:
        /*0028*/ 	.word	index@(triton_poi_fused_convolution_10)
        /*002c*/ 	.word	0x00000000
.L_7:


//--------------------- .nv.info.triton_poi_fused_convolution_10 --------------------------
	.section	.nv.info.triton_poi_fused_convolution_10,"",@"SHT_CUDA_INFO"
	.sectionflags	@""
	.align	4


	//----- nvinfo : EIATTR_CUDA_API_VERSION
	.align		4
        /*0000*/ 	.byte	0x04, 0x37
        /*0002*/ 	.short	(.L_9 - .L_8)
.L_8:
        /*0004*/ 	.word	0x0000007c


	//----- nvinfo : EIATTR_KPARAM_INFO
	.align		4
.L_9:
        /*0008*/ 	.byte	0x04, 0x17
        /*000a*/ 	.short	(.L_11 - .L_10)
.L_10:
        /*000c*/ 	.word	0x00000000
        /*0010*/ 	.short	0x0002
        /*0012*/ 	.short	0x0010
        /*0014*/ 	.byte	0x00, 0xf0, 0x11, 0x00


	//----- nvinfo : EIATTR_KPARAM_INFO
	.align		4
.L_11:
        /*0018*/ 	.byte	0x04, 0x17
        /*001a*/ 	.short	(.L_13 - .L_12)
.L_12:
        /*001c*/ 	.word	0x00000000
        /*0020*/ 	.short	0x0001
        /*0022*/ 	.short	0x0008
        /*0024*/ 	.byte	0x00, 0xf4, 0x21, 0x00


	//----- nvinfo : EIATTR_KPARAM_INFO
	.align		4
.L_13:
        /*0028*/ 	.byte	0x04, 0x17
        /*002a*/ 	.short	(.L_15 - .L_14)
.L_14:
        /*002c*/ 	.word	0x00000000
        /*0030*/ 	.short	0x0000
        /*0032*/ 	.short	0x0000
        /*0034*/ 	.byte	0x00, 0xf4, 0x21, 0x00


	//----- nvinfo : EIATTR_SPARSE_MMA_MASK
	.align		4
.L_15:
        /*0038*/ 	.byte	0x03, 0x50
        /*003a*/ 	.short	0x0000


	//----- nvinfo : EIATTR_MAXREG_COUNT
	.align		4
        /*003c*/ 	.byte	0x03, 0x1b
        /*003e*/ 	.short	0x00ff


	//----- nvinfo : EIATTR_EXIT_INSTR_OFFSETS
	.align		4
        /*0040*/ 	.byte	0x04, 0x1c
        /*0042*/ 	.short	(.L_17 - .L_16)


	//   ....[0]....
.L_16:
        /*0044*/ 	.word	0x000001b0


	//   ....[1]....
        /*0048*/ 	.word	0x000001d0


	//----- nvinfo : EIATTR_REQNTID
	.align		4
.L_17:
        /*004c*/ 	.byte	0x04, 0x10
        /*004e*/ 	.short	(.L_19 - .L_18)
.L_18:
        /*0050*/ 	.word	0x00000020
        /*0054*/ 	.word	0x00000001
        /*0058*/ 	.word	0x00000001


	//----- nvinfo : EIATTR_CBANK_PARAM_SIZE
	.align		4
.L_19:
        /*005c*/ 	.byte	0x03, 0x19
        /*005e*/ 	.short	0x0014


	//----- nvinfo : EIATTR_PARAM_CBANK
	.align		4
        /*0060*/ 	.byte	0x04, 0x0a
        /*0062*/ 	.short	(.L_21 - .L_20)
	.align		4
.L_20:
        /*0064*/ 	.word	index@(.nv.constant0.triton_poi_fused_convolution_10)
        /*0068*/ 	.short	0x0210
        /*006a*/ 	.short	0x0014


	//----- nvinfo : EIATTR_SW_WAR
	.align		4
.L_21:
        /*006c*/ 	.byte	0x04, 0x36
        /*006e*/ 	.short	(.L_23 - .L_22)
.L_22:
        /*0070*/ 	.word	0x00000008
.L_23:


//--------------------- .nv.callgraph             --------------------------
	.section	.nv.callgraph,"",@"SHT_CUDA_CALLGRAPH"
	.align	4
	.sectionentsize	8
	.align		4
        /*0000*/ 	.word	0x00000000
	.align		4
        /*0004*/ 	.word	0xffffffff
	.align		4
        /*0008*/ 	.word	0x00000000
	.align		4
        /*000c*/ 	.word	0xfffffffe
	.align		4
        /*0010*/ 	.word	0x00000000
	.align		4
        /*0014*/ 	.word	0xfffffffd
	.align		4
        /*0018*/ 	.word	0x00000000
	.align		4
        /*001c*/ 	.word	0xfffffffc


//--------------------- .text.triton_poi_fused_convolution_10 --------------------------
	.section	.text.triton_poi_fused_convolution_10,"ax",@progbits
	.align	128
        .global         triton_poi_fused_convolution_10
        .type           triton_poi_fused_convolution_10,@function
        .size           triton_poi_fused_convolution_10,(.L_x_1 - triton_poi_fused_convolution_10)
        .other          triton_poi_fused_convolution_10,@"STO_CUDA_ENTRY STV_DEFAULT"
triton_poi_fused_convolution_10:
.text.triton_poi_fused_convolution_10:
[----:B------:R-:W0:Y:S02]  /*0000*/  LDC R1, c[0x0][0x28] ;  /* 0x00000a00ff017b82 */ /* 0x000e240000000800 */
[----:B------:R-:W1:Y:S01]  /*0010*/  S2R R0, SR_TID.X ;  /* 0x0000000000007919 */ /* 0x000e620000002100 */
[----:B------:R-:W2:Y:S01]  /*0020*/  LDC.64 R2, c[0x0][0x210] ;  /* 0x00008400ff027b82 */ /* 0x000ea20000000a00 */
[----:B------:R-:W-:Y:S01]  /*0030*/  ULDC.64 UR4, c[0x0][0x208] ;  /* 0x0000820000047ab9 */ /* 0x000fe20000000a00 */
[----:B------:R-:W3:Y:S06]  /*0040*/  S2R R7, SR_CTAID.X ;  /* 0x0000000000077919 */ /* 0x000eec0000002500 */
[----:B------:R-:W4:Y:S01]  /*0050*/  LDC.64 R4, c[0x0][0x218] ;  /* 0x00008600ff047b82 */ /* 0x000f220000000a00 */
[----:B-1----:R-:W-:Y:S01]  /*0060*/  IMAD.SHL.U32 R0, R0, 0x2, RZ ;  /* 0x0000000200007824 */ /* 0x002fe200078e00ff */
[----:B---3--:R-:W-:-:S04]  /*0070*/  SHF.R.S32.HI R6, RZ, 0x19, R7 ;  /* 0x00000019ff067819 */ /* 0x008fc80000011407 */
[----:B------:R-:W-:Y:S02]  /*0080*/  LOP3.LUT R0, R0, 0x3e, RZ, 0xc0, !PT ;  /* 0x0000003e00007812 */ /* 0x000fe400078ec0ff */
[----:B------:R-:W-:-:S03]  /*0090*/  SGXT R6, R6, 0x1 ;  /* 0x000000010606781a */ /* 0x000fc60000000200 */
[----:B------:R-:W-:-:S04]  /*00a0*/  IMAD R7, R7, 0x40, R0 ;  /* 0x0000004007077824 */ /* 0x000fc800078e0200 */
[C---:B--2---:R-:W-:Y:S01]  /*00b0*/  IMAD.WIDE R2, R7.reuse, 0x4, R2 ;  /* 0x0000000407027825 */ /* 0x044fe200078e0202 */
[----:B------:R-:W-:Y:S02]  /*00c0*/  LEA.HI R6, R6, R7, RZ, 0x2 ;  /* 0x0000000706067211 */ /* 0x000fe400078f10ff */
[----:B------:R-:W-:Y:S02]  /*00d0*/  ISETP.GE.AND P0, PT, R7, 0x40, PT ;  /* 0x000000400700780c */ /* 0x000fe40003f06270 */
[----:B------:R-:W-:-:S04]  /*00e0*/  SHF.R.S32.HI R6, RZ, 0x2, R6 ;  /* 0x00000002ff067819 */ /* 0x000fc80000011406 */
[----:B------:R-:W-:-:S04]  /*00f0*/  LEA.HI R0, R6, R6, RZ, 0x2 ;  /* 0x0000000606007211 */ /* 0x000fc800078f10ff */
[----:B------:R-:W-:Y:S01]  /*0100*/  LOP3.LUT R9, R0, 0xfffffffc, RZ, 0xc0, !PT ;  /* 0xfffffffc00097812 */ /* 0x000fe200078ec0ff */
[----:B------:R-:W-:-:S04]  /*0110*/  IMAD.MOV.U32 R0, RZ, RZ, RZ ;  /* 0x000000ffff007224 */ /* 0x000fc800078e00ff */
[----:B------:R-:W-:Y:S01]  /*0120*/  IMAD.IADD R9, R6, 0x1, -R9 ;  /* 0x0000000106097824 */ /* 0x000fe200078e0a09 */
[----:B------:R-:W-:-:S03]  /*0130*/  CS2R R6, SRZ ;  /* 0x0000000000067805 */ /* 0x000fc6000001ff00 */
[----:B----4-:R-:W-:-:S03]  /*0140*/  IMAD.WIDE R4, R9, 0x4, R4 ;  /* 0x0000000409047825 */ /* 0x010fc600078e0204 */
[----:B------:R-:W2:Y:S01]  /*0150*/  @!P0 LDG.E.64 R6, desc[UR4][R2.64] ;  /* 0x0000000402068981 */ /* 0x000ea2000c1e1b00 */
[----:B------:R-:W-:-:S03]  /*0160*/  IMAD.MOV.U32 R9, RZ, RZ, RZ ;  /* 0x000000ffff097224 */ /* 0x000fc600078e00ff */
[----:B------:R-:W2:Y:S04]  /*0170*/  @!P0 LDG.E.EL R0, desc[UR4][R4.64] ;  /* 0x0000000404008981 */ /* 0x000ea8000c2e1900 */
[----:B------:R-:W3:Y:S01]  /*0180*/  @!P0 LDG.E.EL R9, desc[UR4][R4.64] ;  /* 0x0000000404098981 */ /* 0x000ee2000c2e1900 */
[----:B--2---:R-:W-:Y:S01]  /*0190*/  FADD R7, R0, R7 ;  /* 0x0000000700077221 */ /* 0x004fe20000000000 */
[----:B---3--:R-:W-:Y:S01]  /*01a0*/  FADD R6, R9, R6 ;  /* 0x0000000609067221 */ /* 0x008fe20000000000 */
[----:B------:R-:W-:Y:S06]  /*01b0*/  @P0 EXIT ;  /* 0x000000000000094d */ /* 0x000fec0003800000 */
[----:B------:R-:W-:Y:S01]  /*01c0*/  STG.E.64 desc[UR4][R2.64], R6 ;  /* 0x0000000602007986 */ /* 0x000fe2000c101b04 */
[----:B------:R-:W-:Y:S05]  /*01d0*/  EXIT ;  /* 0x000000000000794d */ /* 0x000fea0003800000 */
.L_x_0:
[----:B------:R-:W-:-:S00]  /*01e0*/  BRA `(.L_x_0) ;  /* 0xfffffffc00fc7947 */ /* 0x000fc0000383ffff */
[----:B------:R-:W-:-:S00]  /*01f0*/  NOP ;  /* 0x0000000000007918 */ /* 0x000fc00000000000 */
        /* <DEDUP_REMOVED lines=8> */
.L_x_1:


//--------------------- .nv.constant0.triton_poi_fused_convolution_10 --------------------------
	.section	.nv.constant0.triton_poi_fused_convolution_10,"a",@progbits
	.sectionflags	@""
	.align	4
.nv.constant0.triton_poi_fused_convolution_10:
	.zero		548
